//
// Generated by NVIDIA NVVM Compiler
//
// Compiler Build ID: CL-36424714
// Cuda compilation tools, release 13.0, V13.0.88
// Based on NVVM 20.0.0
//

.version 9.0
.target sm_100
.address_size 64

	// .globl	_Z5generixxPiS_

.visible .entry _Z5generixxPiS_(
	.param .u32 _Z5generixxPiS__param_0,
	.param .u64 _Z5generixxPiS__param_1,
	.param .u64 _Z5generixxPiS__param_2,
	.param .u64 .ptr .align 1 _Z5generixxPiS__param_3,
	.param .u64 .ptr .align 1 _Z5generixxPiS__param_4
)
{
	.local .align 16 .b8 	__local_depot0[48];
	.reg .b64 	%SP;
	.reg .b64 	%SPL;
	.reg .pred 	%p<65>;
	.reg .b16 	%rs<76>;
	.reg .b32 	%r<108>;
	.reg .b64 	%rd<34>;

	mov.u64 	%SPL, __local_depot0;
	ld.param.u32 	%r24, [_Z5generixxPiS__param_0];
	ld.param.u64 	%rd15, [_Z5generixxPiS__param_1];
	ld.param.u64 	%rd16, [_Z5generixxPiS__param_2];
	ld.param.u64 	%rd14, [_Z5generixxPiS__param_4];
	add.u64 	%rd1, %SPL, 0;
	mov.u32 	%r25, %tid.x;
	mov.u32 	%r26, %ctaid.x;
	mov.u32 	%r27, %ntid.x;
	mad.lo.s32 	%r28, %r26, %r27, %r25;
	cvt.u64.u32 	%rd18, %r28;
	add.s64 	%rd30, %rd16, %rd18;
	setp.ge.s64 	%p1, %rd30, %rd15;
	@%p1 bra 	$L__BB0_25;
	setp.lt.s32 	%p2, %r24, 1;
	@%p2 bra 	$L__BB0_24;
	cvt.u64.u32 	%rd3, %r24;
	add.s64 	%rd4, %rd1, 16;
	mov.b32 	%r101, 0;
	mov.b16 	%rs66, 0;
	cvt.u32.u64 	%r30, %rd3;
	mov.u16 	%rs67, %rs66;
$L__BB0_3:
	and.b64  	%rd19, %rd30, -4294967296;
	setp.ne.s64 	%p3, %rd19, 0;
	@%p3 bra 	$L__BB0_5;
	cvt.u32.u64 	%r31, %rd30;
	rem.u32 	%r32, %r31, %r30;
	cvt.u64.u32 	%rd31, %r32;
	bra.uni 	$L__BB0_6;
$L__BB0_5:
	rem.s64 	%rd31, %rd30, %rd3;
$L__BB0_6:
	cvt.u32.u64 	%r2, %rd31;
	mul.wide.u32 	%rd20, %r101, 4;
	add.s64 	%rd21, %rd1, %rd20;
	st.local.u32 	[%rd21], %r2;
	setp.eq.s32 	%p4, %r101, 0;
	@%p4 bra 	$L__BB0_20;
	sub.s32 	%r3, %r2, %r101;
	add.s32 	%r4, %r101, %r2;
	setp.lt.u32 	%p5, %r101, 8;
	mov.b16 	%rs75, 1;
	mov.b32 	%r106, 0;
	@%p5 bra 	$L__BB0_10;
	and.b32  	%r106, %r101, 2147483640;
	add.s32 	%r104, %r4, -3;
	and.b32  	%r35, %r101, -8;
	neg.s32 	%r103, %r35;
	add.s32 	%r102, %r3, 3;
	mov.b16 	%rs75, 1;
	mov.u64 	%rd32, %rd4;
$L__BB0_9:
	.pragma "nounroll";
	ld.local.v4.u32 	{%r37, %r38, %r39, %r40}, [%rd32+-16];
	setp.eq.s32 	%p6, %r37, %r2;
	add.s32 	%r45, %r102, -3;
	add.s32 	%r46, %r104, 3;
	setp.eq.s32 	%p7, %r45, %r37;
	setp.eq.s32 	%p8, %r46, %r37;
	setp.eq.s32 	%p9, %r38, %r2;
	add.s32 	%r47, %r102, -2;
	add.s32 	%r48, %r104, 2;
	setp.eq.s32 	%p10, %r47, %r38;
	setp.eq.s32 	%p11, %r48, %r38;
	setp.eq.s32 	%p12, %r39, %r2;
	add.s32 	%r49, %r102, -1;
	add.s32 	%r50, %r104, 1;
	setp.eq.s32 	%p13, %r49, %r39;
	setp.eq.s32 	%p14, %r50, %r39;
	setp.eq.s32 	%p15, %r40, %r2;
	add.s32 	%r51, %r102, 4;
	add.s32 	%r52, %r104, -4;
	setp.eq.s32 	%p16, %r102, %r40;
	setp.eq.s32 	%p17, %r104, %r40;
	ld.local.v4.u32 	{%r53, %r54, %r55, %r56}, [%rd32];
	setp.eq.s32 	%p18, %r53, %r2;
	add.s32 	%r61, %r102, 1;
	add.s32 	%r62, %r104, -1;
	setp.eq.s32 	%p19, %r61, %r53;
	setp.eq.s32 	%p20, %r62, %r53;
	setp.eq.s32 	%p21, %r54, %r2;
	add.s32 	%r63, %r102, 2;
	add.s32 	%r64, %r104, -2;
	setp.eq.s32 	%p22, %r63, %r54;
	setp.eq.s32 	%p23, %r64, %r54;
	setp.eq.s32 	%p24, %r55, %r2;
	add.s32 	%r65, %r102, 3;
	add.s32 	%r66, %r104, -3;
	setp.eq.s32 	%p25, %r65, %r55;
	setp.eq.s32 	%p26, %r66, %r55;
	setp.eq.s32 	%p27, %r56, %r2;
	setp.eq.s32 	%p28, %r51, %r56;
	setp.eq.s32 	%p29, %r52, %r56;
	selp.b16 	%rs22, 0, %rs75, %p8;
	selp.b16 	%rs23, 0, %rs22, %p6;
	selp.b16 	%rs24, 0, %rs23, %p7;
	selp.b16 	%rs25, 0, %rs24, %p11;
	selp.b16 	%rs26, 0, %rs25, %p9;
	selp.b16 	%rs27, 0, %rs26, %p10;
	selp.b16 	%rs28, 0, %rs27, %p14;
	selp.b16 	%rs29, 0, %rs28, %p12;
	selp.b16 	%rs30, 0, %rs29, %p13;
	selp.b16 	%rs31, 0, %rs30, %p17;
	selp.b16 	%rs32, 0, %rs31, %p15;
	selp.b16 	%rs33, 0, %rs32, %p16;
	selp.b16 	%rs34, 0, %rs33, %p20;
	selp.b16 	%rs35, 0, %rs34, %p18;
	selp.b16 	%rs36, 0, %rs35, %p19;
	selp.b16 	%rs37, 0, %rs36, %p23;
	selp.b16 	%rs38, 0, %rs37, %p21;
	selp.b16 	%rs39, 0, %rs38, %p22;
	selp.b16 	%rs40, 0, %rs39, %p26;
	selp.b16 	%rs41, 0, %rs40, %p24;
	selp.b16 	%rs42, 0, %rs41, %p25;
	selp.b16 	%rs43, 0, %rs42, %p29;
	selp.b16 	%rs44, 0, %rs43, %p27;
	selp.b16 	%rs75, 0, %rs44, %p28;
	add.s32 	%r104, %r104, -8;
	add.s32 	%r103, %r103, 8;
	add.s64 	%rd32, %rd32, 32;
	add.s32 	%r102, %r102, 8;
	setp.ne.s32 	%p30, %r103, 0;
	@%p30 bra 	$L__BB0_9;
$L__BB0_10:
	and.b32  	%r67, %r101, 7;
	setp.eq.s32 	%p31, %r67, 0;
	@%p31 bra 	$L__BB0_19;
	cvt.u32.u16 	%r68, %rs67;
	and.b32  	%r16, %r68, 7;
	add.s32 	%r69, %r16, -1;
	setp.lt.u32 	%p32, %r69, 3;
	@%p32 bra 	$L__BB0_13;
	mul.wide.u32 	%rd22, %r106, 4;
	add.s64 	%rd23, %rd1, %rd22;
	ld.local.u32 	%r71, [%rd23];
	setp.eq.s32 	%p33, %r71, %r2;
	add.s32 	%r73, %r3, %r106;
	sub.s32 	%r74, %r4, %r106;
	setp.eq.s32 	%p34, %r71, %r73;
	setp.eq.s32 	%p35, %r71, %r74;
	not.b32 	%r75, %r106;
	ld.local.u32 	%r76, [%rd23+4];
	setp.eq.s32 	%p36, %r76, %r2;
	add.s32 	%r78, %r73, 1;
	add.s32 	%r79, %r4, %r75;
	setp.eq.s32 	%p37, %r76, %r78;
	setp.eq.s32 	%p38, %r76, %r79;
	ld.local.u32 	%r80, [%rd23+8];
	setp.eq.s32 	%p39, %r80, %r2;
	add.s32 	%r82, %r73, 2;
	add.s32 	%r83, %r74, -2;
	setp.eq.s32 	%p40, %r80, %r82;
	setp.eq.s32 	%p41, %r80, %r83;
	ld.local.u32 	%r84, [%rd23+12];
	setp.eq.s32 	%p42, %r84, %r2;
	add.s32 	%r85, %r73, 3;
	add.s32 	%r86, %r74, -3;
	setp.eq.s32 	%p43, %r84, %r85;
	setp.eq.s32 	%p44, %r84, %r86;
	or.pred  	%p45, %p42, %p44;
	selp.b16 	%rs46, 0, %rs75, %p35;
	selp.b16 	%rs47, 0, %rs46, %p33;
	selp.b16 	%rs48, 0, %rs47, %p34;
	selp.b16 	%rs49, 0, %rs48, %p38;
	selp.b16 	%rs50, 0, %rs49, %p36;
	selp.b16 	%rs51, 0, %rs50, %p37;
	selp.b16 	%rs52, 0, %rs51, %p41;
	selp.b16 	%rs53, 0, %rs52, %p39;
	selp.b16 	%rs54, 0, %rs53, %p40;
	selp.b16 	%rs55, 0, %rs54, %p45;
	selp.b16 	%rs75, 0, %rs55, %p43;
	add.s32 	%r106, %r106, 4;
$L__BB0_13:
	and.b32  	%r87, %r16, 3;
	setp.eq.s32 	%p47, %r87, 0;
	@%p47 bra 	$L__BB0_19;
	and.b16  	%rs57, %rs66, 3;
	setp.eq.s16 	%p48, %rs57, 1;
	mov.u16 	%rs74, %rs75;
	@%p48 bra 	$L__BB0_16;
	mul.wide.u32 	%rd24, %r106, 4;
	add.s64 	%rd25, %rd1, %rd24;
	ld.local.u32 	%r88, [%rd25];
	setp.eq.s32 	%p49, %r88, %r2;
	add.s32 	%r90, %r3, %r106;
	sub.s32 	%r91, %r4, %r106;
	setp.eq.s32 	%p50, %r88, %r90;
	setp.eq.s32 	%p51, %r88, %r91;
	not.b32 	%r92, %r106;
	ld.local.u32 	%r93, [%rd25+4];
	setp.eq.s32 	%p52, %r93, %r2;
	add.s32 	%r94, %r90, 1;
	add.s32 	%r95, %r4, %r92;
	setp.eq.s32 	%p53, %r93, %r94;
	setp.eq.s32 	%p54, %r93, %r95;
	or.pred  	%p55, %p52, %p54;
	selp.b16 	%rs58, 0, %rs75, %p51;
	selp.b16 	%rs59, 0, %rs58, %p49;
	selp.b16 	%rs60, 0, %rs59, %p50;
	selp.b16 	%rs61, 0, %rs60, %p55;
	selp.b16 	%rs75, 0, %rs61, %p53;
	add.s32 	%r106, %r106, 2;
	mov.u16 	%rs74, %rs75;
$L__BB0_16:
	and.b16  	%rs62, %rs66, 1;
	setp.eq.b16 	%p57, %rs62, 1;
	not.pred 	%p58, %p57;
	@%p58 bra 	$L__BB0_19;
	mul.wide.u32 	%rd26, %r106, 4;
	add.s64 	%rd27, %rd1, %rd26;
	ld.local.u32 	%r21, [%rd27];
	add.s32 	%r96, %r3, %r106;
	sub.s32 	%r22, %r4, %r106;
	setp.eq.s32 	%p59, %r21, %r96;
	mov.b16 	%rs75, 0;
	@%p59 bra 	$L__BB0_19;
	setp.eq.s32 	%p60, %r21, %r2;
	setp.eq.s32 	%p61, %r21, %r22;
	selp.b16 	%rs64, 0, %rs74, %p61;
	selp.b16 	%rs75, 0, %rs64, %p60;
$L__BB0_19:
	and.b16  	%rs65, %rs75, 255;
	setp.eq.s16 	%p62, %rs65, 0;
	@%p62 bra 	$L__BB0_25;
$L__BB0_20:
	and.b64  	%rd28, %rd30, -4294967296;
	setp.ne.s64 	%p63, %rd28, 0;
	@%p63 bra 	$L__BB0_22;
	cvt.u32.u64 	%r98, %rd30;
	div.u32 	%r99, %r98, %r30;
	cvt.u64.u32 	%rd30, %r99;
	bra.uni 	$L__BB0_23;
$L__BB0_22:
	div.s64 	%rd30, %rd30, %rd3;
$L__BB0_23:
	add.s32 	%r101, %r101, 1;
	setp.ne.s32 	%p64, %r101, %r24;
	add.s16 	%rs67, %rs67, 1;
	add.s16 	%rs66, %rs66, 1;
	@%p64 bra 	$L__BB0_3;
$L__BB0_24:
	cvta.to.global.u64 	%rd29, %rd14;
	atom.global.add.u32 	%r100, [%rd29], 1;
$L__BB0_25:
	ret;

}


// ===== COMPILED SASS (sm_100) =====

	.target	sm_100

	.elftype	@"ET_EXEC"


//--------------------- .note.nv.tkinfo           --------------------------
	.section	.note.nv.tkinfo,"",@"SHT_NOTE"
	.sectionflags	@"SHF_NOTE_NV_TKINFO"
	.tkinfo
        /*0018*/ 	.word	0x00000002
        /*0030*/ 	.string	""
        /*0030*/ 	.string	"ptxas"
        /*0030*/ 	.string	"Cuda compilation tools, release 13.0, V13.0.88"
        /*0030*/ 	.string	"Build cuda_13.0.r13.0/compiler.36424714_0"
        /*0030*/ 	.string	"-arch sm_100 -m 64 "



//--------------------- .note.nv.cuinfo           --------------------------
	.section	.note.nv.cuinfo,"",@"SHT_NOTE"
	.sectionflags	@"SHF_NOTE_NV_CUINFO"
        /*0018*/ 	.short	0x0002
        /*001a*/ 	.short	0x0064
        /*001c*/ 	.short	0x0082
	.zero		2


//--------------------- .nv.info                  --------------------------
	.section	.nv.info,"",@"SHT_CUDA_INFO"
	.align	4


	//----- nvinfo : EIATTR_REGCOUNT
	.align		4
        /*0000*/ 	.byte	0x04, 0x2f
        /*0002*/ 	.short	(.L_1 - .L_0)
	.align		4
.L_0:
        /*0004*/ 	.word	index@(_Z5generixxPiS_)
        /*0008*/ 	.word	0x0000001b


	//----- nvinfo : EIATTR_FRAME_SIZE
	.align		4
.L_1:
        /*000c*/ 	.byte	0x04, 0x11
        /*000e*/ 	.short	(.L_3 - .L_2)
	.align		4
.L_2:
        /*0010*/ 	.word	index@($__internal_1_$__cuda_sm20_rem_s64)
        /*0014*/ 	.word	0x00000030


	//----- nvinfo : EIATTR_FRAME_SIZE
	.align		4
.L_3:
        /*0018*/ 	.byte	0x04, 0x11
        /*001a*/ 	.short	(.L_5 - .L_4)
	.align		4
.L_4:
        /*001c*/ 	.word	index@($__internal_0_$__cuda_sm20_div_s64)
        /*0020*/ 	.word	0x00000030


	//----- nvinfo : EIATTR_FRAME_SIZE
	.align		4
.L_5:
        /*0024*/ 	.byte	0x04, 0x11
        /*0026*/ 	.short	(.L_7 - .L_6)
	.align		4
.L_6:
        /*0028*/ 	.word	index@(_Z5generixxPiS_)
        /*002c*/ 	.word	0x00000030


	//----- nvinfo : EIATTR_MIN_STACK_SIZE
	.align		4
.L_7:
        /*0030*/ 	.byte	0x04, 0x12
        /*0032*/ 	.short	(.L_9 - .L_8)
	.align		4
.L_8:
        /*0034*/ 	.word	index@(_Z5generixxPiS_)
        /*0038*/ 	.word	0x00000030
.L_9:


//--------------------- .nv.compat                --------------------------
	.section	.nv.compat,"",@"SHT_CUDA_COMPAT_INFO"
	.align	4
        /*0000*/ 	.byte	0x02, 0x09, 0x00, 0x00, 0x02, 0x02, 0x01, 0x00, 0x02, 0x05, 0x05, 0x00, 0x03, 0x07, 0x01, 0x01
        /*0010*/ 	.byte	0x02, 0x03, 0x00, 0x00, 0x02, 0x06, 0x01, 0x00, 0x04, 0x0b, 0x08, 0x00, 0x09, 0x00, 0x00, 0x00
        /*0020*/ 	.byte	0x00, 0x00, 0x00, 0x00


//--------------------- .nv.info._Z5generixxPiS_  --------------------------
	.section	.nv.info._Z5generixxPiS_,"",@"SHT_CUDA_INFO"
	.sectionflags	@""
	.align	4


	//----- nvinfo : EIATTR_CUDA_API_VERSION
	.align		4
        /*0000*/ 	.byte	0x04, 0x37
        /*0002*/ 	.short	(.L_11 - .L_10)
.L_10:
        /*0004*/ 	.word	0x00000082


	//----- nvinfo : EIATTR_KPARAM_INFO
	.align		4
.L_11:
        /*0008*/ 	.byte	0x04, 0x17
        /*000a*/ 	.short	(.L_13 - .L_12)
.L_12:
        /*000c*/ 	.word	0x00000000
        /*0010*/ 	.short	0x0004
        /*0012*/ 	.short	0x0020
        /*0014*/ 	.byte	0x00, 0xf5, 0x21, 0x00


	//----- nvinfo : EIATTR_KPARAM_INFO
	.align		4
.L_13:
        /*0018*/ 	.byte	0x04, 0x17
        /*001a*/ 	.short	(.L_15 - .L_14)
.L_14:
        /*001c*/ 	.word	0x00000000
        /*0020*/ 	.short	0x0003
        /*0022*/ 	.short	0x0018
        /*0024*/ 	.byte	0x00, 0xf5, 0x21, 0x00


	//----- nvinfo : EIATTR_KPARAM_INFO
	.align		4
.L_15:
        /*0028*/ 	.byte	0x04, 0x17
        /*002a*/ 	.short	(.L_17 - .L_16)
.L_16:
        /*002c*/ 	.word	0x00000000
        /*0030*/ 	.short	0x0002
        /*0032*/ 	.short	0x0010
        /*0034*/ 	.byte	0x00, 0xf0, 0x21, 0x00


	//----- nvinfo : EIATTR_KPARAM_INFO
	.align		4
.L_17:
        /*0038*/ 	.byte	0x04, 0x17
        /*003a*/ 	.short	(.L_19 - .L_18)
.L_18:
        /*003c*/ 	.word	0x00000000
        /*0040*/ 	.short	0x0001
        /*0042*/ 	.short	0x0008
        /*0044*/ 	.byte	0x00, 0xf0, 0x21, 0x00


	//----- nvinfo : EIATTR_KPARAM_INFO
	.align		4
.L_19:
        /*0048*/ 	.byte	0x04, 0x17
        /*004a*/ 	.short	(.L_21 - .L_20)
.L_20:
        /*004c*/ 	.word	0x00000000
        /*0050*/ 	.short	0x0000
        /*0052*/ 	.short	0x0000
        /*0054*/ 	.byte	0x00, 0xf0, 0x11, 0x00


	//----- nvinfo : EIATTR_SPARSE_MMA_MASK
	.align		4
.L_21:
        /*0058*/ 	.byte	0x03, 0x50
        /*005a*/ 	.short	0x0000


	//----- nvinfo : EIATTR_MAXREG_COUNT
	.align		4
        /*005c*/ 	.byte	0x03, 0x1b
        /*005e*/ 	.short	0x00ff


	//----- nvinfo : EIATTR_MERCURY_ISA_VERSION
	.align		4
        /*0060*/ 	.byte	0x03, 0x5f
        /*0062*/ 	.short	0x0101


	//----- nvinfo : EIATTR_INT_WARP_WIDE_INSTR_OFFSETS
	.align		4
        /*0064*/ 	.byte	0x04, 0x31
        /*0066*/ 	.short	(.L_23 - .L_22)


	//   ....[0]....
.L_22:
        /*0068*/ 	.word	0x00001020


	//----- nvinfo : EIATTR_VRC_CTA_INIT_COUNT
	.align		4
.L_23:
        /*006c*/ 	.byte	0x02, 0x4a
	.zero		1
	.zero		1


	//----- nvinfo : EIATTR_EXIT_INSTR_OFFSETS
	.align		4
        /*0070*/ 	.byte	0x04, 0x1c
        /*0072*/ 	.short	(.L_25 - .L_24)


	//   ....[0]....
.L_24:
        /*0074*/ 	.word	0x000000c0


	//   ....[1]....
        /*0078*/ 	.word	0x00000da0


	//   ....[2]....
        /*007c*/ 	.word	0x00001070


	//----- nvinfo : EIATTR_CRS_STACK_SIZE
	.align		4
.L_25:
        /*0080*/ 	.byte	0x04, 0x1e
        /*0082*/ 	.short	(.L_27 - .L_26)
.L_26:
        /*0084*/ 	.word	0x00000000


	//----- nvinfo : EIATTR_CBANK_PARAM_SIZE
	.align		4
.L_27:
        /*0088*/ 	.byte	0x03, 0x19
        /*008a*/ 	.short	0x0028


	//----- nvinfo : EIATTR_PARAM_CBANK
	.align		4
        /*008c*/ 	.byte	0x04, 0x0a
        /*008e*/ 	.short	(.L_29 - .L_28)
	.align		4
.L_28:
        /*0090*/ 	.word	index@(.nv.constant0._Z5generixxPiS_)
        /*0094*/ 	.short	0x0380
        /*0096*/ 	.short	0x0028


	//----- nvinfo : EIATTR_SW_WAR
	.align		4
.L_29:
        /*0098*/ 	.byte	0x04, 0x36
        /*009a*/ 	.short	(.L_31 - .L_30)
.L_30:
        /*009c*/ 	.word	0x00000008
.L_31:


//--------------------- .nv.callgraph             --------------------------
	.section	.nv.callgraph,"",@"SHT_CUDA_CALLGRAPH"
	.align	4
	.sectionentsize	8
	.align		4
        /*0000*/ 	.word	0x00000000
	.align		4
        /*0004*/ 	.word	0xffffffff
	.align		4
        /*0008*/ 	.word	0x00000000
	.align		4
        /*000c*/ 	.word	0xfffffffe
	.align		4
        /*0010*/ 	.word	0x00000000
	.align		4
        /*0014*/ 	.word	0xfffffffd
	.align		4
        /*0018*/ 	.word	0x00000000
	.align		4
        /*001c*/ 	.word	0xfffffffc


//--------------------- .text._Z5generixxPiS_     --------------------------
	.section	.text._Z5generixxPiS_,"ax",@progbits
	.align	128
        .global         _Z5generixxPiS_
        .type           _Z5generixxPiS_,@function
        .size           _Z5generixxPiS_,(.L_x_15 - _Z5generixxPiS_)
        .other          _Z5generixxPiS_,@"STO_CUDA_ENTRY STV_DEFAULT"
_Z5generixxPiS_:
.text._Z5generixxPiS_:
[----:B------:R-:W0:Y:S01]  /*0000*/  LDC R1, c[0x0][0x37c] ;  /* 0x0000df00ff017b82 */ /* 0x000e220000000800 */
[----:B------:R-:W1:Y:S07]  /*0010*/  S2R R2, SR_TID.X ;  /* 0x0000000000027919 */ /* 0x000e6e0000002100 */
[----:B------:R-:W1:Y:S01]  /*0020*/  S2UR UR4, SR_CTAID.X ;  /* 0x00000000000479c3 */ /* 0x000e620000002500 */
[----:B------:R-:W2:Y:S01]  /*0030*/  LDCU.64 UR6, c[0x0][0x390] ;  /* 0x00007200ff0677ac */ /* 0x000ea20008000a00 */
[----:B0-----:R-:W-:Y:S01]  /*0040*/  VIADD R1, R1, 0xffffffd0 ;  /* 0xffffffd001017836 */ /* 0x001fe20000000000 */
[----:B------:R-:W0:Y:S05]  /*0050*/  LDCU.64 UR8, c[0x0][0x388] ;  /* 0x00007100ff0877ac */ /* 0x000e2a0008000a00 */
[----:B------:R-:W1:Y:S02]  /*0060*/  LDC R3, c[0x0][0x360] ;  /* 0x0000d800ff037b82 */ /* 0x000e640000000800 */
[----:B-1----:R-:W-:-:S05]  /*0070*/  IMAD R2, R3, UR4, R2 ;  /* 0x0000000403027c24 */ /* 0x002fca000f8e0202 */
[----:B--2---:R-:W-:-:S05]  /*0080*/  IADD3 R2, P0, PT, R2, UR6, RZ ;  /* 0x0000000602027c10 */ /* 0x004fca000ff1e0ff */
[----:B------:R-:W-:Y:S01]  /*0090*/  IMAD.X R3, RZ, RZ, UR7, P0 ;  /* 0x00000007ff037e24 */ /* 0x000fe200080e06ff */
[----:B0-----:R-:W-:-:S04]  /*00a0*/  ISETP.GE.U32.AND P0, PT, R2, UR8, PT ;  /* 0x0000000802007c0c */ /* 0x001fc8000bf06070 */
[----:B------:R-:W-:-:S13]  /*00b0*/  ISETP.GE.AND.EX P0, PT, R3, UR9, PT, P0 ;  /* 0x0000000903007c0c */ /* 0x000fda000bf06300 */
[----:B------:R-:W-:Y:S05]  /*00c0*/  @P0 EXIT ;  /* 0x000000000000094d */ /* 0x000fea0003800000 */
[----:B------:R-:W0:Y:S01]  /*00d0*/  LDCU UR4, c[0x0][0x380] ;  /* 0x00007000ff0477ac */ /* 0x000e220008000800 */
[----:B------:R-:W1:Y:S01]  /*00e0*/  LDCU.64 UR6, c[0x0][0x358] ;  /* 0x00006b00ff0677ac */ /* 0x000e620008000a00 */
[----:B0-----:R-:W-:-:S09]  /*00f0*/  UISETP.GE.AND UP0, UPT, UR4, 0x1, UPT ;  /* 0x000000010400788c */ /* 0x001fd2000bf06270 */
[----:B-1----:R-:W-:Y:S05]  /*0100*/  BRA.U !UP0, `(.L_x_0) ;  /* 0x0000000d08bc7547 */ /* 0x002fea000b800000 */
[----:B------:R-:W-:Y:S01]  /*0110*/  VIADD R0, R1, 0x10 ;  /* 0x0000001001007836 */ /* 0x000fe20000000000 */
[----:B------:R-:W-:Y:S01]  /*0120*/  PRMT R13, RZ, 0x7610, R13 ;  /* 0x00007610ff0d7816 */ /* 0x000fe2000000000d */
[----:B------:R-:W-:Y:S01]  /*0130*/  IMAD.MOV.U32 R12, RZ, RZ, RZ ;  /* 0x000000ffff0c7224 */ /* 0x000fe200078e00ff */
[----:B------:R-:W-:-:S07]  /*0140*/  PRMT R14, RZ, 0x7610, R14 ;  /* 0x00007610ff0e7816 */ /* 0x000fce000000000e */
.L_x_12:
[----:B------:R-:W-:Y:S01]  /*0150*/  ISETP.NE.U32.AND P0, PT, R3, RZ, PT ;  /* 0x000000ff0300720c */ /* 0x000fe20003f05070 */
[----:B------:R-:W-:-:S12]  /*0160*/  BSSY.RECONVERGENT B0, `(.L_x_1) ;  /* 0x0000019000007945 */ /* 0x000fd80003800200 */
[----:B------:R-:W-:Y:S05]  /*0170*/  @P0 BRA `(.L_x_2) ;  /* 0x00000000004c0947 */ /* 0x000fea0003800000 */
[----:B------:R-:W0:Y:S02]  /*0180*/  LDCU UR4, c[0x0][0x380] ;  /* 0x00007000ff0477ac */ /* 0x000e240008000800 */
[----:B0-----:R-:W0:Y:S01]  /*0190*/  I2F.U32.RP R6, UR4 ;  /* 0x0000000400067d06 */ /* 0x001e220008209000 */
[----:B------:R-:W-:-:S07]  /*01a0*/  ISETP.NE.U32.AND P1, PT, RZ, UR4, PT ;  /* 0x00000004ff007c0c */ /* 0x000fce000bf25070 */
[----:B0-----:R-:W0:Y:S02]  /*01b0*/  MUFU.RCP R6, R6 ;  /* 0x0000000600067308 */ /* 0x001e240000001000 */
[----:B0-----:R-:W-:-:S06]  /*01c0*/  VIADD R4, R6, 0xffffffe ;  /* 0x0ffffffe06047836 */ /* 0x001fcc0000000000 */
[----:B------:R0:W1:Y:S02]  /*01d0*/  F2I.FTZ.U32.TRUNC.NTZ R5, R4 ;  /* 0x0000000400057305 */ /* 0x000064000021f000 */
[----:B0-----:R-:W-:Y:S02]  /*01e0*/  IMAD.MOV.U32 R4, RZ, RZ, RZ ;  /* 0x000000ffff047224 */ /* 0x001fe400078e00ff */
[----:B-1----:R-:W-:-:S04]  /*01f0*/  IMAD.MOV R7, RZ, RZ, -R5 ;  /* 0x000000ffff077224 */ /* 0x002fc800078e0a05 */
[----:B------:R-:W-:-:S04]  /*0200*/  IMAD R7, R7, UR4, RZ ;  /* 0x0000000407077c24 */ /* 0x000fc8000f8e02ff */
[----:B------:R-:W-:-:S06]  /*0210*/  IMAD.HI.U32 R5, R5, R7, R4 ;  /* 0x0000000705057227 */ /* 0x000fcc00078e0004 */
[----:B------:R-:W-:-:S04]  /*0220*/  IMAD.HI.U32 R5, R5, R2, RZ ;  /* 0x0000000205057227 */ /* 0x000fc800078e00ff */
[----:B------:R-:W-:-:S04]  /*0230*/  IMAD.MOV R5, RZ, RZ, -R5 ;  /* 0x000000ffff057224 */ /* 0x000fc800078e0a05 */
[----:B------:R-:W-:-:S05]  /*0240*/  IMAD R15, R5, UR4, R2 ;  /* 0x00000004050f7c24 */ /* 0x000fca000f8e0202 */
[----:B------:R-:W-:-:S13]  /*0250*/  ISETP.GE.U32.AND P0, PT, R15, UR4, PT ;  /* 0x000000040f007c0c */ /* 0x000fda000bf06070 */
[----:B------:R-:W-:-:S05]  /*0260*/  @P0 VIADD R15, R15, -UR4 ;  /* 0x800000040f0f0c36 */ /* 0x000fca0008000000 */
[----:B------:R-:W-:-:S13]  /*0270*/  ISETP.GE.U32.AND P0, PT, R15, UR4, PT ;  /* 0x000000040f007c0c */ /* 0x000fda000bf06070 */
[----:B------:R-:W-:Y:S01]  /*0280*/  @P0 VIADD R15, R15, -UR4 ;  /* 0x800000040f0f0c36 */ /* 0x000fe20008000000 */
[----:B------:R-:W-:Y:S01]  /*0290*/  @!P1 LOP3.LUT R15, RZ, UR4, RZ, 0x33, !PT ;  /* 0x00000004ff0f9c12 */ /* 0x000fe2000f8e33ff */
[----:B------:R-:W-:Y:S06]  /*02a0*/  BRA `(.L_x_3) ;  /* 0x0000000000107947 */ /* 0x000fec0003800000 */
.L_x_2:
[----:B------:R-:W-:Y:S01]  /*02b0*/  IMAD.MOV.U32 R8, RZ, RZ, R2 ;  /* 0x000000ffff087224 */ /* 0x000fe200078e0002 */
[----:B------:R-:W-:Y:S01]  /*02c0*/  MOV R4, 0x2f0 ;  /* 0x000002f000047802 */ /* 0x000fe20000000f00 */
[----:B------:R-:W-:-:S07]  /*02d0*/  IMAD.MOV.U32 R5, RZ, RZ, R3 ;  /* 0x000000ffff057224 */ /* 0x000fce00078e0003 */
[----:B------:R-:W-:Y:S05]  /*02e0*/  CALL.REL.NOINC `($__internal_1_$__cuda_sm20_rem_s64) ;  /* 0x0000001000907944 */ /* 0x000fea0003c00000 */
.L_x_3:
[----:B------:R-:W-:Y:S05]  /*02f0*/  BSYNC.RECONVERGENT B0 ;  /* 0x0000000000007941 */ /* 0x000fea0003800200 */
.L_x_1:
[C---:B------:R-:W-:Y:S01]  /*0300*/  IMAD R4, R12.reuse, 0x4, R1 ;  /* 0x000000040c047824 */ /* 0x040fe200078e0201 */
[----:B------:R-:W-:-:S04]  /*0310*/  ISETP.NE.AND P0, PT, R12, RZ, PT ;  /* 0x000000ff0c00720c */ /* 0x000fc80003f05270 */
[----:B------:R0:W-:Y:S09]  /*0320*/  STL [R4], R15 ;  /* 0x0000000f04007387 */ /* 0x0001f20000100800 */
[----:B------:R-:W-:Y:S05]  /*0330*/  @!P0 BRA `(.L_x_4) ;  /* 0x00000008009c8947 */ /* 0x000fea0003800000 */
[C---:B------:R-:W-:Y:S01]  /*0340*/  ISETP.GE.U32.AND P1, PT, R12.reuse, 0x8, PT ;  /* 0x000000080c00780c */ /* 0x040fe20003f26070 */
[----:B------:R-:W-:Y:S01]  /*0350*/  IMAD.MOV.U32 R19, RZ, RZ, 0x1 ;  /* 0x00000001ff137424 */ /* 0x000fe200078e00ff */
[C---:B------:R-:W-:Y:S01]  /*0360*/  LOP3.LUT P0, RZ, R12.reuse, 0x7, RZ, 0xc0, !PT ;  /* 0x000000070cff7812 */ /* 0x040fe2000780c0ff */
[----:B------:R-:W-:Y:S02]  /*0370*/  IMAD.IADD R16, R15, 0x1, -R12 ;  /* 0x000000010f107824 */ /* 0x000fe400078e0a0c */
[----:B------:R-:W-:Y:S02]  /*0380*/  IMAD.IADD R17, R12, 0x1, R15 ;  /* 0x000000010c117824 */ /* 0x000fe400078e020f */
[----:B------:R-:W-:-:S06]  /*0390*/  IMAD.MOV.U32 R18, RZ, RZ, RZ ;  /* 0x000000ffff127224 */ /* 0x000fcc00078e00ff */
[----:B------:R-:W-:Y:S05]  /*03a0*/  @!P1 BRA `(.L_x_5) ;  /* 0x0000000400349947 */ /* 0x000fea0003800000 */
[C---:B------:R-:W-:Y:S01]  /*03b0*/  LOP3.LUT R21, R12.reuse, 0xfffffff8, RZ, 0xc0, !PT ;  /* 0xfffffff80c157812 */ /* 0x040fe200078ec0ff */
[----:B------:R-:W-:Y:S01]  /*03c0*/  IMAD.MOV.U32 R19, RZ, RZ, 0x1 ;  /* 0x00000001ff137424 */ /* 0x000fe200078e00ff */
[----:B------:R-:W-:Y:S01]  /*03d0*/  LOP3.LUT R18, R12, 0x7ffffff8, RZ, 0xc0, !PT ;  /* 0x7ffffff80c127812 */ /* 0x000fe200078ec0ff */
[----:B------:R-:W-:Y:S02]  /*03e0*/  VIADD R22, R17, 0xfffffffd ;  /* 0xfffffffd11167836 */ /* 0x000fe40000000000 */
[----:B------:R-:W-:Y:S02]  /*03f0*/  VIADD R24, R16, 0x3 ;  /* 0x0000000310187836 */ /* 0x000fe40000000000 */
[----:B------:R-:W-:Y:S02]  /*0400*/  IMAD.MOV.U32 R20, RZ, RZ, R0 ;  /* 0x000000ffff147224 */ /* 0x000fe400078e0000 */
[----:B------:R-:W-:-:S07]  /*0410*/  IMAD.MOV R21, RZ, RZ, -R21 ;  /* 0x000000ffff157224 */ /* 0x000fce00078e0a15 */
.L_x_6:
[----:B0-----:R-:W2:Y:S04]  /*0420*/  LDL.128 R4, [R20+-0x10] ;  /* 0xfffff00014047983 */ /* 0x001ea80000100c00 */
[----:B------:R0:W3:Y:S01]  /*0430*/  LDL.128 R8, [R20] ;  /* 0x0000000014087983 */ /* 0x0000e20000100c00 */
[----:B------:R-:W-:Y:S02]  /*0440*/  VIADD R23, R22, 0x3 ;  /* 0x0000000316177836 */ /* 0x000fe40000000000 */
[----:B------:R-:W-:Y:S02]  /*0450*/  VIADD R21, R21, 0x8 ;  /* 0x0000000815157836 */ /* 0x000fe40000000000 */
[----:B0-----:R-:W-:Y:S01]  /*0460*/  VIADD R20, R20, 0x20 ;  /* 0x0000002014147836 */ /* 0x001fe20000000000 */
[----:B--2---:R-:W-:Y:S01]  /*0470*/  ISETP.NE.AND P2, PT, R23, R4, PT ;  /* 0x000000041700720c */ /* 0x004fe20003f45270 */
[----:B------:R-:W-:Y:S01]  /*0480*/  VIADD R23, R24, 0xfffffffd ;  /* 0xfffffffd18177836 */ /* 0x000fe20000000000 */
[----:B------:R-:W-:-:S02]  /*0490*/  ISETP.NE.AND P1, PT, R4, R15, PT ;  /* 0x0000000f0400720c */ /* 0x000fc40003f25270 */
[----:B------:R-:W-:Y:S02]  /*04a0*/  SEL R19, R19, RZ, P2 ;  /* 0x000000ff13137207 */ /* 0x000fe40001000000 */
[----:B------:R-:W-:Y:S01]  /*04b0*/  ISETP.NE.AND P2, PT, R23, R4, PT ;  /* 0x000000041700720c */ /* 0x000fe20003f45270 */
[----:B------:R-:W-:Y:S01]  /*04c0*/  VIADD R4, R22, 0x2 ;  /* 0x0000000216047836 */ /* 0x000fe20000000000 */
[----:B------:R-:W-:Y:S02]  /*04d0*/  SEL R19, R19, RZ, P1 ;  /* 0x000000ff13137207 */ /* 0x000fe40000800000 */
[----:B------:R-:W-:Y:S02]  /*04e0*/  ISETP.NE.AND P1, PT, R5, R15, PT ;  /* 0x0000000f0500720c */ /* 0x000fe40003f25270 */
[----:B------:R-:W-:Y:S01]  /*04f0*/  ISETP.NE.AND P3, PT, R4, R5, PT ;  /* 0x000000050400720c */ /* 0x000fe20003f65270 */
[----:B------:R-:W-:Y:S01]  /*0500*/  VIADD R4, R24, 0xfffffffe ;  /* 0xfffffffe18047836 */ /* 0x000fe20000000000 */
[----:B------:R-:W-:-:S04]  /*0510*/  SEL R19, R19, RZ, P2 ;  /* 0x000000ff13137207 */ /* 0x000fc80001000000 */
[----:B------:R-:W-:Y:S02]  /*0520*/  SEL R19, R19, RZ, P3 ;  /* 0x000000ff13137207 */ /* 0x000fe40001800000 */
[----:B------:R-:W-:Y:S01]  /*0530*/  ISETP.NE.AND P2, PT, R4, R5, PT ;  /* 0x000000050400720c */ /* 0x000fe20003f45270 */
[C---:B------:R-:W-:Y:S01]  /*0540*/  VIADD R5, R22.reuse, 0x1 ;  /* 0x0000000116057836 */ /* 0x040fe20000000000 */
[----:B------:R-:W-:Y:S01]  /*0550*/  SEL R19, R19, RZ, P1 ;  /* 0x000000ff13137207 */ /* 0x000fe20000800000 */
[----:B------:R-:W-:Y:S01]  /*0560*/  VIADD R4, R22, 0xfffffffe ;  /* 0xfffffffe16047836 */ /* 0x000fe20000000000 */
[----:B------:R-:W-:Y:S02]  /*0570*/  ISETP.NE.AND P1, PT, R6, R15, PT ;  /* 0x0000000f0600720c */ /* 0x000fe40003f25270 */
[----:B------:R-:W-:Y:S01]  /*0580*/  ISETP.NE.AND P3, PT, R5, R6, PT ;  /* 0x000000060500720c */ /* 0x000fe20003f65270 */
[----:B------:R-:W-:Y:S01]  /*0590*/  VIADD R5, R24, 0xffffffff ;  /* 0xffffffff18057836 */ /* 0x000fe20000000000 */
[----:B------:R-:W-:-:S04]  /*05a0*/  SEL R19, R19, RZ, P2 ;  /* 0x000000ff13137207 */ /* 0x000fc80001000000 */
[----:B------:R-:W-:Y:S02]  /*05b0*/  SEL R19, R19, RZ, P3 ;  /* 0x000000ff13137207 */ /* 0x000fe40001800000 */
[----:B------:R-:W-:Y:S01]  /*05c0*/  ISETP.NE.AND P2, PT, R5, R6, PT ;  /* 0x000000060500720c */ /* 0x000fe20003f45270 */
[C---:B------:R-:W-:Y:S01]  /*05d0*/  VIADD R5, R22.reuse, 0xffffffff ;  /* 0xffffffff16057836 */ /* 0x040fe20000000000 */
[----:B------:R-:W-:Y:S02]  /*05e0*/  SEL R19, R19, RZ, P1 ;  /* 0x000000ff13137207 */ /* 0x000fe40000800000 */
[----:B------:R-:W-:Y:S02]  /*05f0*/  ISETP.NE.AND P3, PT, R22, R7, PT ;  /* 0x000000071600720c */ /* 0x000fe40003f65270 */
[----:B------:R-:W-:Y:S02]  /*0600*/  SEL R19, R19, RZ, P2 ;  /* 0x000000ff13137207 */ /* 0x000fe40001000000 */
[----:B------:R-:W-:-:S02]  /*0610*/  ISETP.NE.AND P1, PT, R7, R15, PT ;  /* 0x0000000f0700720c */ /* 0x000fc40003f25270 */
[----:B------:R-:W-:Y:S02]  /*0620*/  SEL R19, R19, RZ, P3 ;  /* 0x000000ff13137207 */ /* 0x000fe40001800000 */
[C---:B------:R-:W-:Y:S02]  /*0630*/  ISETP.NE.AND P2, PT, R24.reuse, R7, PT ;  /* 0x000000071800720c */ /* 0x040fe40003f45270 */
[----:B------:R-:W-:Y:S02]  /*0640*/  SEL R19, R19, RZ, P1 ;  /* 0x000000ff13137207 */ /* 0x000fe40000800000 */
[----:B---3--:R-:W-:Y:S01]  /*0650*/  ISETP.NE.AND P3, PT, R5, R8, PT ;  /* 0x000000080500720c */ /* 0x008fe20003f65270 */
[----:B------:R-:W-:Y:S01]  /*0660*/  VIADD R5, R24, 0x1 ;  /* 0x0000000118057836 */ /* 0x000fe20000000000 */
[----:B------:R-:W-:Y:S02]  /*0670*/  SEL R19, R19, RZ, P2 ;  /* 0x000000ff13137207 */ /* 0x000fe40001000000 */
[----:B------:R-:W-:-:S02]  /*0680*/  ISETP.NE.AND P1, PT, R8, R15, PT ;  /* 0x0000000f0800720c */ /* 0x000fc40003f25270 */
[----:B------:R-:W-:Y:S02]  /*0690*/  SEL R19, R19, RZ, P3 ;  /* 0x000000ff13137207 */ /* 0x000fe40001800000 */
[----:B------:R-:W-:Y:S01]  /*06a0*/  ISETP.NE.AND P2, PT, R5, R8, PT ;  /* 0x000000080500720c */ /* 0x000fe20003f45270 */
[----:B------:R-:W-:Y:S01]  /*06b0*/  VIADD R5, R22, 0xfffffffd ;  /* 0xfffffffd16057836 */ /* 0x000fe20000000000 */
[----:B------:R-:W-:Y:S02]  /*06c0*/  SEL R19, R19, RZ, P1 ;  /* 0x000000ff13137207 */ /* 0x000fe40000800000 */
[----:B------:R-:W-:Y:S01]  /*06d0*/  ISETP.NE.AND P3, PT, R4, R9, PT ;  /* 0x000000090400720c */ /* 0x000fe20003f65270 */
[----:B------:R-:W-:Y:S01]  /*06e0*/  VIADD R4, R24, 0x2 ;  /* 0x0000000218047836 */ /* 0x000fe20000000000 */
[----:B------:R-:W-:Y:S02]  /*06f0*/  SEL R19, R19, RZ, P2 ;  /* 0x000000ff13137207 */ /* 0x000fe40001000000 */
[----:B------:R-:W-:-:S02]  /*0700*/  ISETP.NE.AND P1, PT, R9, R15, PT ;  /* 0x0000000f0900720c */ /* 0x000fc40003f25270 */
[----:B------:R-:W-:Y:S02]  /*0710*/  SEL R19, R19, RZ, P3 ;  /* 0x000000ff13137207 */ /* 0x000fe40001800000 */
[----:B------:R-:W-:Y:S01]  /*0720*/  ISETP.NE.AND P2, PT, R4, R9, PT ;  /* 0x000000090400720c */ /* 0x000fe20003f45270 */
[C---:B------:R-:W-:Y:S01]  /*0730*/  VIADD R4, R22.reuse, 0xfffffffc ;  /* 0xfffffffc16047836 */ /* 0x040fe20000000000 */
[----:B------:R-:W-:Y:S01]  /*0740*/  SEL R19, R19, RZ, P1 ;  /* 0x000000ff13137207 */ /* 0x000fe20000800000 */
[----:B------:R-:W-:Y:S01]  /*0750*/  VIADD R22, R22, 0xfffffff8 ;  /* 0xfffffff816167836 */ /* 0x000fe20000000000 */
[----:B------:R-:W-:Y:S01]  /*0760*/  ISETP.NE.AND P3, PT, R5, R10, PT ;  /* 0x0000000a0500720c */ /* 0x000fe20003f65270 */
[----:B------:R-:W-:Y:S01]  /*0770*/  VIADD R5, R24, 0x3 ;  /* 0x0000000318057836 */ /* 0x000fe20000000000 */
[----:B------:R-:W-:Y:S02]  /*0780*/  SEL R19, R19, RZ, P2 ;  /* 0x000000ff13137207 */ /* 0x000fe40001000000 */
[----:B------:R-:W-:-:S02]  /*0790*/  ISETP.NE.AND P1, PT, R10, R15, PT ;  /* 0x0000000f0a00720c */ /* 0x000fc40003f25270 */
[----:B------:R-:W-:Y:S02]  /*07a0*/  SEL R19, R19, RZ, P3 ;  /* 0x000000ff13137207 */ /* 0x000fe40001800000 */
[----:B------:R-:W-:Y:S02]  /*07b0*/  ISETP.NE.AND P2, PT, R5, R10, PT ;  /* 0x0000000a0500720c */ /* 0x000fe40003f45270 */
[----:B------:R-:W-:Y:S02]  /*07c0*/  SEL R19, R19, RZ, P1 ;  /* 0x000000ff13137207 */ /* 0x000fe40000800000 */
[----:B------:R-:W-:Y:S01]  /*07d0*/  ISETP.NE.AND P3, PT, R4, R11, PT ;  /* 0x0000000b0400720c */ /* 0x000fe20003f65270 */
[C---:B------:R-:W-:Y:S01]  /*07e0*/  VIADD R4, R24.reuse, 0x4 ;  /* 0x0000000418047836 */ /* 0x040fe20000000000 */
[----:B------:R-:W-:Y:S01]  /*07f0*/  SEL R19, R19, RZ, P2 ;  /* 0x000000ff13137207 */ /* 0x000fe20001000000 */
[----:B------:R-:W-:Y:S01]  /*0800*/  VIADD R24, R24, 0x8 ;  /* 0x0000000818187836 */ /* 0x000fe20000000000 */
[----:B------:R-:W-:-:S02]  /*0810*/  ISETP.NE.AND P1, PT, R11, R15, PT ;  /* 0x0000000f0b00720c */ /* 0x000fc40003f25270 */
[----:B------:R-:W-:Y:S02]  /*0820*/  SEL R19, R19, RZ, P3 ;  /* 0x000000ff13137207 */ /* 0x000fe40001800000 */
[----:B------:R-:W-:Y:S02]  /*0830*/  ISETP.NE.AND P2, PT, R4, R11, PT ;  /* 0x0000000b0400720c */ /* 0x000fe40003f45270 */
[----:B------:R-:W-:Y:S02]  /*0840*/  SEL R19, R19, RZ, P1 ;  /* 0x000000ff13137207 */ /* 0x000fe40000800000 */
[----:B------:R-:W-:Y:S02]  /*0850*/  ISETP.NE.AND P1, PT, R21, RZ, PT ;  /* 0x000000ff1500720c */ /* 0x000fe40003f25270 */
[----:B------:R-:W-:-:S11]  /*0860*/  SEL R19, R19, RZ, P2 ;  /* 0x000000ff13137207 */ /* 0x000fd60001000000 */
[----:B------:R-:W-:Y:S05]  /*0870*/  @P1 BRA `(.L_x_6) ;  /* 0xfffffff800e81947 */ /* 0x000fea000383ffff */
.L_x_5:
[----:B------:R-:W-:Y:S05]  /*0880*/  @!P0 BRA `(.L_x_7) ;  /* 0x0000000400408947 */ /* 0x000fea0003800000 */
[----:B------:R-:W-:-:S04]  /*0890*/  LOP3.LUT R5, R14, 0x7, RZ, 0xc0, !PT ;  /* 0x000000070e057812 */ /* 0x000fc800078ec0ff */
[C---:B------:R-:W-:Y:S01]  /*08a0*/  LOP3.LUT P1, RZ, R5.reuse, 0x3, RZ, 0xc0, !PT ;  /* 0x0000000305ff7812 */ /* 0x040fe2000782c0ff */
[----:B0-----:R-:W-:-:S05]  /*08b0*/  VIADD R4, R5, 0xffffffff ;  /* 0xffffffff05047836 */ /* 0x001fca0000000000 */
[----:B------:R-:W-:-:S13]  /*08c0*/  ISETP.GE.U32.AND P0, PT, R4, 0x3, PT ;  /* 0x000000030400780c */ /* 0x000fda0003f06070 */
[----:B------:R-:W-:Y:S05]  /*08d0*/  @!P0 BRA `(.L_x_8) ;  /* 0x0000000000908947 */ /* 0x000fea0003800000 */
[----:B------:R-:W-:-:S05]  /*08e0*/  IMAD R8, R18, 0x4, R1 ;  /* 0x0000000412087824 */ /* 0x000fca00078e0201 */
[----:B------:R-:W2:Y:S04]  /*08f0*/  LDL.64 R4, [R8] ;  /* 0x0000000008047983 */ /* 0x000ea80000100a00 */
[----:B------:R-:W3:Y:S01]  /*0900*/  LDL.64 R6, [R8+0x8] ;  /* 0x0000080008067983 */ /* 0x000ee20000100a00 */
[C-C-:B------:R-:W-:Y:S01]  /*0910*/  IMAD.IADD R11, R17.reuse, 0x1, -R18.reuse ;  /* 0x00000001110b7824 */ /* 0x140fe200078e0a12 */
[----:B------:R-:W-:Y:S01]  /*0920*/  LOP3.LUT R10, RZ, R18, RZ, 0x33, !PT ;  /* 0x00000012ff0a7212 */ /* 0x000fe200078e33ff */
[----:B------:R-:W-:Y:S02]  /*0930*/  IMAD.IADD R9, R16, 0x1, R18 ;  /* 0x0000000110097824 */ /* 0x000fe400078e0212 */
[----:B------:R-:W-:Y:S02]  /*0940*/  VIADD R18, R18, 0x4 ;  /* 0x0000000412127836 */ /* 0x000fe40000000000 */
[----:B------:R-:W-:Y:S01]  /*0950*/  IMAD.IADD R10, R17, 0x1, R10 ;  /* 0x00000001110a7824 */ /* 0x000fe200078e020a */
[----:B--2---:R-:W-:-:S02]  /*0960*/  ISETP.NE.AND P2, PT, R4, R11, PT ;  /* 0x0000000b0400720c */ /* 0x004fc40003f45270 */
[C---:B------:R-:W-:Y:S02]  /*0970*/  ISETP.NE.AND P0, PT, R4.reuse, R15, PT ;  /* 0x0000000f0400720c */ /* 0x040fe40003f05270 */
[----:B------:R-:W-:Y:S02]  /*0980*/  SEL R19, R19, RZ, P2 ;  /* 0x000000ff13137207 */ /* 0x000fe40001000000 */
[----:B------:R-:W-:Y:S01]  /*0990*/  ISETP.NE.AND P2, PT, R4, R9, PT ;  /* 0x000000090400720c */ /* 0x000fe20003f45270 */
[----:B------:R-:W-:Y:S01]  /*09a0*/  VIADD R4, R9, 0x1 ;  /* 0x0000000109047836 */ /* 0x000fe20000000000 */
[----:B------:R-:W-:Y:S02]  /*09b0*/  SEL R19, R19, RZ, P0 ;  /* 0x000000ff13137207 */ /* 0x000fe40000000000 */
[----:B------:R-:W-:Y:S02]  /*09c0*/  ISETP.NE.AND P3, PT, R5, R10, PT ;  /* 0x0000000a0500720c */ /* 0x000fe40003f65270 */
[----:B------:R-:W-:-:S02]  /*09d0*/  SEL R19, R19, RZ, P2 ;  /* 0x000000ff13137207 */ /* 0x000fc40001000000 */
[----:B------:R-:W-:Y:S02]  /*09e0*/  ISETP.NE.AND P0, PT, R5, R15, PT ;  /* 0x0000000f0500720c */ /* 0x000fe40003f05270 */
[----:B------:R-:W-:Y:S02]  /*09f0*/  SEL R19, R19, RZ, P3 ;  /* 0x000000ff13137207 */ /* 0x000fe40001800000 */
[----:B------:R-:W-:Y:S01]  /*0a00*/  ISETP.NE.AND P2, PT, R5, R4, PT ;  /* 0x000000040500720c */ /* 0x000fe20003f45270 */
[----:B------:R-:W-:Y:S01]  /*0a10*/  VIADD R5, R11, 0xfffffffe ;  /* 0xfffffffe0b057836 */ /* 0x000fe20000000000 */
[----:B------:R-:W-:Y:S01]  /*0a20*/  SEL R19, R19, RZ, P0 ;  /* 0x000000ff13137207 */ /* 0x000fe20000000000 */
[----:B------:R-:W-:-:S03]  /*0a30*/  VIADD R4, R11, 0xfffffffd ;  /* 0xfffffffd0b047836 */ /* 0x000fc60000000000 */
[C---:B---3--:R-:W-:Y:S01]  /*0a40*/  ISETP.NE.AND P0, PT, R6.reuse, R5, PT ;  /* 0x000000050600720c */ /* 0x048fe20003f05270 */
[----:B------:R-:W-:Y:S01]  /*0a50*/  VIADD R5, R9, 0x2 ;  /* 0x0000000209057836 */ /* 0x000fe20000000000 */
[----:B------:R-:W-:Y:S02]  /*0a60*/  SEL R19, R19, RZ, P2 ;  /* 0x000000ff13137207 */ /* 0x000fe40001000000 */
[C---:B------:R-:W-:Y:S02]  /*0a70*/  ISETP.NE.AND P2, PT, R6.reuse, R15, PT ;  /* 0x0000000f0600720c */ /* 0x040fe40003f45270 */
[----:B------:R-:W-:Y:S02]  /*0a80*/  SEL R19, R19, RZ, P0 ;  /* 0x000000ff13137207 */ /* 0x000fe40000000000 */
[----:B------:R-:W-:Y:S02]  /*0a90*/  ISETP.NE.AND P3, PT, R6, R5, PT ;  /* 0x000000050600720c */ /* 0x000fe40003f65270 */
[----:B------:R-:W-:Y:S01]  /*0aa0*/  ISETP.NE.AND P0, PT, R7, R4, PT ;  /* 0x000000040700720c */ /* 0x000fe20003f05270 */
[----:B------:R-:W-:Y:S01]  /*0ab0*/  VIADD R4, R9, 0x3 ;  /* 0x0000000309047836 */ /* 0x000fe20000000000 */
[----:B------:R-:W-:-:S02]  /*0ac0*/  SEL R19, R19, RZ, P2 ;  /* 0x000000ff13137207 */ /* 0x000fc40001000000 */
[----:B------:R-:W-:Y:S02]  /*0ad0*/  ISETP.EQ.OR P0, PT, R7, R15, !P0 ;  /* 0x0000000f0700720c */ /* 0x000fe40004702670 */
[----:B------:R-:W-:Y:S02]  /*0ae0*/  SEL R19, R19, RZ, P3 ;  /* 0x000000ff13137207 */ /* 0x000fe40001800000 */
[----:B------:R-:W-:Y:S02]  /*0af0*/  ISETP.NE.AND P2, PT, R7, R4, PT ;  /* 0x000000040700720c */ /* 0x000fe40003f45270 */
[----:B------:R-:W-:-:S04]  /*0b00*/  SEL R19, R19, RZ, !P0 ;  /* 0x000000ff13137207 */ /* 0x000fc80004000000 */
[----:B------:R-:W-:-:S07]  /*0b10*/  SEL R19, R19, RZ, P2 ;  /* 0x000000ff13137207 */ /* 0x000fce0001000000 */
.L_x_8:
[----:B------:R-:W-:Y:S05]  /*0b20*/  @!P1 BRA `(.L_x_7) ;  /* 0x0000000000989947 */ /* 0x000fea0003800000 */
[----:B------:R-:W-:-:S04]  /*0b30*/  LOP3.LUT R4, R13, 0x3, RZ, 0xc0, !PT ;  /* 0x000000030d047812 */ /* 0x000fc800078ec0ff */
[----:B------:R-:W-:-:S13]  /*0b40*/  ISETP.NE.AND P1, PT, R4, 0x1, PT ;  /* 0x000000010400780c */ /* 0x000fda0003f25270 */
[----:B------:R-:W-:-:S06]  /*0b50*/  @P1 IMAD R4, R18, 0x4, R1 ;  /* 0x0000000412041824 */ /* 0x000fcc00078e0201 */
[----:B------:R-:W2:Y:S01]  /*0b60*/  @P1 LDL.64 R4, [R4] ;  /* 0x0000000004041983 */ /* 0x000ea20000100a00 */
[----:B------:R-:W-:Y:S01]  /*0b70*/  @P1 IMAD.IADD R7, R17, 0x1, -R18 ;  /* 0x0000000111071824 */ /* 0x000fe200078e0a12 */
[----:B------:R-:W-:-:S05]  /*0b80*/  @P1 LOP3.LUT R6, RZ, R18, RZ, 0x33, !PT ;  /* 0x00000012ff061212 */ /* 0x000fca00078e33ff */
[----:B------:R-:W-:Y:S01]  /*0b90*/  @P1 IMAD.IADD R6, R17, 0x1, R6 ;  /* 0x0000000111061824 */ /* 0x000fe200078e0206 */
[----:B--2---:R-:W-:Y:S01]  /*0ba0*/  @P1 ISETP.NE.AND P0, PT, R4, R7, PT ;  /* 0x000000070400120c */ /* 0x004fe20003f05270 */
[----:B------:R-:W-:Y:S01]  /*0bb0*/  @P1 IMAD.IADD R7, R16, 0x1, R18 ;  /* 0x0000000110071824 */ /* 0x000fe200078e0212 */
[----:B------:R-:W-:Y:S01]  /*0bc0*/  @P1 ISETP.NE.AND P2, PT, R4, R15, PT ;  /* 0x0000000f0400120c */ /* 0x000fe20003f45270 */
[----:B------:R-:W-:Y:S01]  /*0bd0*/  @P1 VIADD R18, R18, 0x2 ;  /* 0x0000000212121836 */ /* 0x000fe20000000000 */
[----:B------:R-:W-:Y:S02]  /*0be0*/  @P1 SEL R8, R19, RZ, P0 ;  /* 0x000000ff13081207 */ /* 0x000fe40000000000 */
[----:B------:R-:W-:Y:S01]  /*0bf0*/  @P1 ISETP.NE.AND P3, PT, R4, R7, PT ;  /* 0x000000070400120c */ /* 0x000fe20003f65270 */
[----:B------:R-:W-:Y:S01]  /*0c00*/  @P1 VIADD R4, R7, 0x1 ;  /* 0x0000000107041836 */ /* 0x000fe20000000000 */
[----:B------:R-:W-:Y:S02]  /*0c10*/  @P1 ISETP.NE.AND P0, PT, R5, R6, PT ;  /* 0x000000060500120c */ /* 0x000fe40003f05270 */
[----:B------:R-:W-:-:S02]  /*0c20*/  @P1 SEL R8, R8, RZ, P2 ;  /* 0x000000ff08081207 */ /* 0x000fc40001000000 */
[C---:B------:R-:W-:Y:S02]  /*0c30*/  @P1 ISETP.EQ.OR P0, PT, R5.reuse, R15, !P0 ;  /* 0x0000000f0500120c */ /* 0x040fe40004702670 */
[----:B------:R-:W-:Y:S02]  /*0c40*/  @P1 SEL R8, R8, RZ, P3 ;  /* 0x000000ff08081207 */ /* 0x000fe40001800000 */
[----:B------:R-:W-:Y:S02]  /*0c50*/  @P1 ISETP.NE.AND P2, PT, R5, R4, PT ;  /* 0x000000040500120c */ /* 0x000fe40003f45270 */
[----:B------:R-:W-:Y:S02]  /*0c60*/  LOP3.LUT R5, R13, 0x1, RZ, 0xc0, !PT ;  /* 0x000000010d057812 */ /* 0x000fe400078ec0ff */
[----:B------:R-:W-:Y:S02]  /*0c70*/  @P1 SEL R4, R8, RZ, !P0 ;  /* 0x000000ff08041207 */ /* 0x000fe40004000000 */
[----:B------:R-:W-:-:S02]  /*0c80*/  ISETP.NE.U32.AND P0, PT, R5, 0x1, PT ;  /* 0x000000010500780c */ /* 0x000fc40003f05070 */
[----:B------:R-:W-:Y:S02]  /*0c90*/  @P1 SEL R5, R4, RZ, P2 ;  /* 0x000000ff04051207 */ /* 0x000fe40001000000 */
[----:B------:R-:W-:Y:S02]  /*0ca0*/  PRMT R4, R19, 0x7610, R4 ;  /* 0x0000761013047816 */ /* 0x000fe40000000004 */
[C---:B------:R-:W-:Y:S02]  /*0cb0*/  @P1 PRMT R19, R5.reuse, 0x7610, R19 ;  /* 0x0000761005131816 */ /* 0x040fe40000000013 */
[----:B------:R-:W-:-:S05]  /*0cc0*/  @P1 PRMT R4, R5, 0x7610, R4 ;  /* 0x0000761005041816 */ /* 0x000fca0000000004 */
[----:B------:R-:W-:Y:S05]  /*0cd0*/  @P0 BRA `(.L_x_7) ;  /* 0x00000000002c0947 */ /* 0x000fea0003800000 */
[----:B------:R-:W-:-:S06]  /*0ce0*/  IMAD R5, R18, 0x4, R1 ;  /* 0x0000000412057824 */ /* 0x000fcc00078e0201 */
[----:B------:R-:W2:Y:S01]  /*0cf0*/  LDL R5, [R5] ;  /* 0x0000000005057983 */ /* 0x000ea20000100800 */
[--C-:B------:R-:W-:Y:S01]  /*0d00*/  IMAD.IADD R16, R16, 0x1, R18.reuse ;  /* 0x0000000110107824 */ /* 0x100fe200078e0212 */
[----:B------:R-:W-:Y:S01]  /*0d10*/  PRMT R19, RZ, 0x7610, R19 ;  /* 0x00007610ff137816 */ /* 0x000fe20000000013 */
[----:B------:R-:W-:-:S03]  /*0d20*/  IMAD.IADD R18, R17, 0x1, -R18 ;  /* 0x0000000111127824 */ /* 0x000fc600078e0a12 */
[----:B--2---:R-:W-:-:S13]  /*0d30*/  ISETP.NE.AND P0, PT, R5, R16, PT ;  /* 0x000000100500720c */ /* 0x004fda0003f05270 */
[C---:B------:R-:W-:Y:S02]  /*0d40*/  @P0 ISETP.NE.AND P2, PT, R5.reuse, R18, PT ;  /* 0x000000120500020c */ /* 0x040fe40003f45270 */
[----:B------:R-:W-:Y:S02]  /*0d50*/  @P0 ISETP.NE.AND P1, PT, R5, R15, PT ;  /* 0x0000000f0500020c */ /* 0x000fe40003f25270 */
[----:B------:R-:W-:-:S04]  /*0d60*/  @P0 SEL R4, R4, RZ, P2 ;  /* 0x000000ff04040207 */ /* 0x000fc80001000000 */
[----:B------:R-:W-:-:S04]  /*0d70*/  @P0 SEL R4, R4, RZ, P1 ;  /* 0x000000ff04040207 */ /* 0x000fc80000800000 */
[----:B------:R-:W-:-:S07]  /*0d80*/  @P0 PRMT R19, R4, 0x7610, R19 ;  /* 0x0000761004130816 */ /* 0x000fce0000000013 */
.L_x_7:
[----:B------:R-:W-:-:S13]  /*0d90*/  LOP3.LUT P0, RZ, R19, 0xff, RZ, 0xc0, !PT ;  /* 0x000000ff13ff7812 */ /* 0x000fda000780c0ff */
[----:B------:R-:W-:Y:S05]  /*0da0*/  @!P0 EXIT ;  /* 0x000000000000894d */ /* 0x000fea0003800000 */
.L_x_4:
[----:B------:R-:W-:Y:S01]  /*0db0*/  ISETP.NE.U32.AND P0, PT, R3, RZ, PT ;  /* 0x000000ff0300720c */ /* 0x000fe20003f05070 */
[----:B------:R-:W-:-:S12]  /*0dc0*/  BSSY.RECONVERGENT B0, `(.L_x_9) ;  /* 0x000001d000007945 */ /* 0x000fd80003800200 */
[----:B------:R-:W-:Y:S05]  /*0dd0*/  @P0 BRA `(.L_x_10) ;  /* 0x0000000000580947 */ /* 0x000fea0003800000 */
[----:B------:R-:W1:Y:S02]  /*0de0*/  LDCU UR4, c[0x0][0x380] ;  /* 0x00007000ff0477ac */ /* 0x000e640008000800 */
[----:B-1----:R-:W1:Y:S01]  /*0df0*/  I2F.U32.RP R3, UR4 ;  /* 0x0000000400037d06 */ /* 0x002e620008209000 */
[----:B------:R-:W-:-:S07]  /*0e00*/  ISETP.NE.U32.AND P2, PT, RZ, UR4, PT ;  /* 0x00000004ff007c0c */ /* 0x000fce000bf45070 */
[----:B-1----:R-:W0:Y:S02]  /*0e10*/  MUFU.RCP R3, R3 ;  /* 0x0000000300037308 */ /* 0x002e240000001000 */
[----:B0-----:R-:W-:Y:S02]  /*0e20*/  VIADD R4, R3, 0xffffffe ;  /* 0x0ffffffe03047836 */ /* 0x001fe40000000000 */
[----:B------:R-:W-:-:S04]  /*0e30*/  IMAD.MOV.U32 R3, RZ, RZ, RZ ;  /* 0x000000ffff037224 */ /* 0x000fc800078e00ff */
        /* <DEDUP_REMOVED lines=9> */
[----:B------:R-:W-:Y:S02]  /*0ed0*/  @P0 VIADD R5, R5, -UR4 ;  /* 0x8000000405050c36 */ /* 0x000fe40008000000 */
[----:B------:R-:W-:-:S03]  /*0ee0*/  @P0 VIADD R7, R7, 0x1 ;  /* 0x0000000107070836 */ /* 0x000fc60000000000 */
[----:B------:R-:W-:-:S13]  /*0ef0*/  ISETP.GE.U32.AND P1, PT, R5, UR4, PT ;  /* 0x0000000405007c0c */ /* 0x000fda000bf26070 */
[----:B------:R-:W-:Y:S01]  /*0f00*/  @P1 VIADD R7, R7, 0x1 ;  /* 0x0000000107071836 */ /* 0x000fe20000000000 */
[----:B------:R-:W-:-:S05]  /*0f10*/  @!P2 LOP3.LUT R7, RZ, UR4, RZ, 0x33, !PT ;  /* 0x00000004ff07ac12 */ /* 0x000fca000f8e33ff */
[----:B------:R-:W-:Y:S01]  /*0f20*/  IMAD.MOV.U32 R2, RZ, RZ, R7 ;  /* 0x000000ffff027224 */ /* 0x000fe200078e0007 */
[----:B------:R-:W-:Y:S06]  /*0f30*/  BRA `(.L_x_11) ;  /* 0x0000000000147947 */ /* 0x000fec0003800000 */
.L_x_10:
[----:B0-----:R-:W-:Y:S01]  /*0f40*/  IMAD.MOV.U32 R4, RZ, RZ, R2 ;  /* 0x000000ffff047224 */ /* 0x001fe200078e0002 */
[----:B------:R-:W-:-:S07]  /*0f50*/  MOV R2, 0xf70 ;  /* 0x00000f7000027802 */ /* 0x000fce0000000f00 */
[----:B------:R-:W-:Y:S05]  /*0f60*/  CALL.REL.NOINC `($__internal_0_$__cuda_sm20_div_s64) ;  /* 0x0000000000447944 */ /* 0x000fea0003c00000 */
[----:B------:R-:W-:Y:S02]  /*0f70*/  IMAD.MOV.U32 R2, RZ, RZ, R4 ;  /* 0x000000ffff027224 */ /* 0x000fe400078e0004 */
[----:B------:R-:W-:-:S07]  /*0f80*/  IMAD.MOV.U32 R3, RZ, RZ, R5 ;  /* 0x000000ffff037224 */ /* 0x000fce00078e0005 */
.L_x_11:
[----:B------:R-:W-:Y:S05]  /*0f90*/  BSYNC.RECONVERGENT B0 ;  /* 0x0000000000007941 */ /* 0x000fea0003800200 */
.L_x_9:
[----:B------:R-:W0:Y:S01]  /*0fa0*/  LDCU UR4, c[0x0][0x380] ;  /* 0x00007000ff0477ac */ /* 0x000e220008000800 */
[----:B------:R-:W-:Y:S02]  /*0fb0*/  VIADD R12, R12, 0x1 ;  /* 0x000000010c0c7836 */ /* 0x000fe40000000000 */
[----:B------:R-:W-:Y:S02]  /*0fc0*/  VIADD R14, R14, 0x1 ;  /* 0x000000010e0e7836 */ /* 0x000fe40000000000 */
[----:B------:R-:W-:Y:S01]  /*0fd0*/  VIADD R13, R13, 0x1 ;  /* 0x000000010d0d7836 */ /* 0x000fe20000000000 */
[----:B0-----:R-:W-:-:S13]  /*0fe0*/  ISETP.NE.AND P0, PT, R12, UR4, PT ;  /* 0x000000040c007c0c */ /* 0x001fda000bf05270 */
[----:B------:R-:W-:Y:S05]  /*0ff0*/  @P0 BRA `(.L_x_12) ;  /* 0xfffffff000540947 */ /* 0x000fea000383ffff */
.L_x_0:
[----:B------:R-:W0:Y:S01]  /*1000*/  S2R R0, SR_LANEID ;  /* 0x0000000000007919 */ /* 0x000e220000000000 */
[----:B------:R-:W1:Y:S01]  /*1010*/  LDC.64 R2, c[0x0][0x3a0] ;  /* 0x0000e800ff027b82 */ /* 0x000e620000000a00 */
[----:B------:R-:W-:Y:S02]  /*1020*/  VOTEU.ANY UR4, UPT, PT ;  /* 0x0000000000047886 */ /* 0x000fe400038e0100 */
[----:B------:R-:W-:Y:S02]  /*1030*/  UFLO.U32 UR5, UR4 ;  /* 0x00000004000572bd */ /* 0x000fe400080e0000 */
[----:B------:R-:W1:Y:S04]  /*1040*/  POPC R5, UR4 ;  /* 0x0000000400057d09 */ /* 0x000e680008000000 */
[----:B0-----:R-:W-:-:S13]  /*1050*/  ISETP.EQ.U32.AND P0, PT, R0, UR5, PT ;  /* 0x0000000500007c0c */ /* 0x001fda000bf02070 */
[----:B-1----:R-:W-:Y:S01]  /*1060*/  @P0 REDG.E.ADD.STRONG.GPU desc[UR6][R2.64], R5 ;  /* 0x000000050200098e */ /* 0x002fe2000c12e106 */
[----:B------:R-:W-:Y:S05]  /*1070*/  EXIT ;  /* 0x000000000000794d */ /* 0x000fea0003800000 */
        .weak           $__internal_0_$__cuda_sm20_div_s64
        .type           $__internal_0_$__cuda_sm20_div_s64,@function
        .size           $__internal_0_$__cuda_sm20_div_s64,($__internal_1_$__cuda_sm20_rem_s64 - $__internal_0_$__cuda_sm20_div_s64)
$__internal_0_$__cuda_sm20_div_s64:
[----:B------:R-:W0:Y:S01]  /*1080*/  LDCU UR4, c[0x0][0x380] ;  /* 0x00007000ff0477ac */ /* 0x000e220008000800 */
[----:B------:R-:W-:Y:S02]  /*1090*/  UMOV UR5, URZ ;  /* 0x000000ff00057c82 */ /* 0x000fe40008000000 */
[----:B0-----:R-:W0:Y:S08]  /*10a0*/  I2F.U64.RP R5, UR4 ;  /* 0x0000000400057d12 */ /* 0x001e300008309000 */
[----:B0-----:R-:W0:Y:S02]  /*10b0*/  MUFU.RCP R5, R5 ;  /* 0x0000000500057308 */ /* 0x001e240000001000 */
[----:B0-----:R-:W-:-:S06]  /*10c0*/  VIADD R6, R5, 0x1ffffffe ;  /* 0x1ffffffe05067836 */ /* 0x001fcc0000000000 */
[----:B------:R-:W0:Y:S02]  /*10d0*/  F2I.U64.TRUNC R6, R6 ;  /* 0x0000000600067311 */ /* 0x000e24000020d800 */
[----:B0-----:R-:W-:-:S04]  /*10e0*/  IMAD.WIDE.U32 R8, R6, UR4, RZ ;  /* 0x0000000406087c25 */ /* 0x001fc8000f8e00ff */
[----:B------:R-:W-:Y:S01]  /*10f0*/  IMAD R9, R7, UR4, R9 ;  /* 0x0000000407097c24 */ /* 0x000fe2000f8e0209 */
[----:B------:R-:W-:-:S05]  /*1100*/  IADD3 R11, P0, PT, RZ, -R8, RZ ;  /* 0x80000008ff0b7210 */ /* 0x000fca0007f1e0ff */
[----:B------:R-:W-:-:S04]  /*1110*/  IMAD.HI.U32 R8, R6, R11, RZ ;  /* 0x0000000b06087227 */ /* 0x000fc800078e00ff */
[----:B------:R-:W-:Y:S02]  /*1120*/  IMAD.X R15, RZ, RZ, ~R9, P0 ;  /* 0x000000ffff0f7224 */ /* 0x000fe400000e0e09 */
[----:B------:R-:W-:Y:S02]  /*1130*/  IMAD.MOV.U32 R9, RZ, RZ, R6 ;  /* 0x000000ffff097224 */ /* 0x000fe400078e0006 */
[-C--:B------:R-:W-:Y:S02]  /*1140*/  IMAD R17, R7, R15.reuse, RZ ;  /* 0x0000000f07117224 */ /* 0x080fe400078e02ff */
[----:B------:R-:W-:-:S04]  /*1150*/  IMAD.WIDE.U32 R8, P0, R6, R15, R8 ;  /* 0x0000000f06087225 */ /* 0x000fc80007800008 */
[----:B------:R-:W-:-:S04]  /*1160*/  IMAD.HI.U32 R5, R7, R15, RZ ;  /* 0x0000000f07057227 */ /* 0x000fc800078e00ff */
[----:B------:R-:W-:-:S04]  /*1170*/  IMAD.HI.U32 R8, P1, R7, R11, R8 ;  /* 0x0000000b07087227 */ /* 0x000fc80007820008 */
[----:B------:R-:W-:Y:S01]  /*1180*/  IMAD.X R5, R5, 0x1, R7, P0 ;  /* 0x0000000105057824 */ /* 0x000fe200000e0607 */
[----:B------:R-:W-:-:S04]  /*1190*/  IADD3 R9, P2, PT, R17, R8, RZ ;  /* 0x0000000811097210 */ /* 0x000fc80007f5e0ff */
[----:B------:R-:W-:Y:S01]  /*11a0*/  IADD3.X R5, PT, PT, RZ, RZ, R5, P2, P1 ;  /* 0x000000ffff057210 */ /* 0x000fe200017e2405 */
[----:B------:R-:W-:Y:S01]  /*11b0*/  IMAD.WIDE.U32 R6, R9, UR4, RZ ;  /* 0x0000000409067c25 */ /* 0x000fe2000f8e00ff */
[----:B------:R-:W-:Y:S02]  /*11c0*/  ISETP.GE.AND P1, PT, R3, RZ, PT ;  /* 0x000000ff0300720c */ /* 0x000fe40003f26270 */
[----:B------:R-:W-:Y:S01]  /*11d0*/  IADD3 R11, P0, PT, RZ, -R6, RZ ;  /* 0x80000006ff0b7210 */ /* 0x000fe20007f1e0ff */
[----:B------:R-:W-:Y:S01]  /*11e0*/  IMAD R6, R5, UR4, R7 ;  /* 0x0000000405067c24 */ /* 0x000fe2000f8e0207 */
[----:B------:R-:W-:-:S03]  /*11f0*/  IADD3 R7, P4, PT, RZ, -R4, RZ ;  /* 0x80000004ff077210 */ /* 0x000fc60007f9e0ff */
[----:B------:R-:W-:Y:S01]  /*1200*/  IMAD.HI.U32 R8, R9, R11, RZ ;  /* 0x0000000b09087227 */ /* 0x000fe200078e00ff */
[----:B------:R-:W-:-:S03]  /*1210*/  SEL R4, R7, R4, !P1 ;  /* 0x0000000407047207 */ /* 0x000fc60004800000 */
[----:B------:R-:W-:Y:S02]  /*1220*/  IMAD.X R6, RZ, RZ, ~R6, P0 ;  /* 0x000000ffff067224 */ /* 0x000fe400000e0e06 */
[----:B------:R-:W-:Y:S02]  /*1230*/  IMAD.X R10, RZ, RZ, ~R3, P4 ;  /* 0x000000ffff0a7224 */ /* 0x000fe400020e0e03 */
[----:B------:R-:W-:-:S03]  /*1240*/  IMAD.WIDE.U32 R8, P0, R9, R6, R8 ;  /* 0x0000000609087225 */ /* 0x000fc60007800008 */
[----:B------:R-:W-:Y:S01]  /*1250*/  SEL R10, R10, R3, !P1 ;  /* 0x000000030a0a7207 */ /* 0x000fe20004800000 */
[----:B------:R-:W-:Y:S02]  /*1260*/  IMAD.MOV.U32 R7, RZ, RZ, RZ ;  /* 0x000000ffff077224 */ /* 0x000fe400078e00ff */
[----:B------:R-:W-:-:S04]  /*1270*/  IMAD.HI.U32 R9, P2, R5, R11, R8 ;  /* 0x0000000b05097227 */ /* 0x000fc80007840008 */
[CC--:B------:R-:W-:Y:S02]  /*1280*/  IMAD R8, R5.reuse, R6.reuse, RZ ;  /* 0x0000000605087224 */ /* 0x0c0fe400078e02ff */
[----:B------:R-:W-:-:S03]  /*1290*/  IMAD.HI.U32 R6, R5, R6, RZ ;  /* 0x0000000605067227 */ /* 0x000fc600078e00ff */
[----:B------:R-:W-:Y:S01]  /*12a0*/  IADD3 R9, P3, PT, R8, R9, RZ ;  /* 0x0000000908097210 */ /* 0x000fe20007f7e0ff */
[----:B------:R-:W-:-:S04]  /*12b0*/  IMAD.X R5, R6, 0x1, R5, P0 ;  /* 0x0000000106057824 */ /* 0x000fc800000e0605 */
[----:B------:R-:W-:Y:S01]  /*12c0*/  IMAD.HI.U32 R6, R9, R4, RZ ;  /* 0x0000000409067227 */ /* 0x000fe200078e00ff */
[----:B------:R-:W-:-:S03]  /*12d0*/  IADD3.X R5, PT, PT, RZ, RZ, R5, P3, P2 ;  /* 0x000000ffff057210 */ /* 0x000fc60001fe4405 */
[----:B------:R-:W-:-:S04]  /*12e0*/  IMAD.WIDE.U32 R6, R9, R10, R6 ;  /* 0x0000000a09067225 */ /* 0x000fc800078e0006 */
[C---:B------:R-:W-:Y:S02]  /*12f0*/  IMAD R9, R5.reuse, R10, RZ ;  /* 0x0000000a05097224 */ /* 0x040fe400078e02ff */
[----:B------:R-:W-:-:S04]  /*1300*/  IMAD.HI.U32 R6, P0, R5, R4, R6 ;  /* 0x0000000405067227 */ /* 0x000fc80007800006 */
[----:B------:R-:W-:Y:S01]  /*1310*/  IMAD.HI.U32 R3, R5, R10, RZ ;  /* 0x0000000a05037227 */ /* 0x000fe200078e00ff */
[----:B------:R-:W-:-:S03]  /*1320*/  IADD3 R5, P2, PT, R9, R6, RZ ;  /* 0x0000000609057210 */ /* 0x000fc60007f5e0ff */
[----:B------:R-:W-:Y:S02]  /*1330*/  IMAD.X R3, RZ, RZ, R3, P0 ;  /* 0x000000ffff037224 */ /* 0x000fe400000e0603 */
[----:B------:R-:W-:-:S04]  /*1340*/  IMAD.WIDE.U32 R6, R5, UR4, RZ ;  /* 0x0000000405067c25 */ /* 0x000fc8000f8e00ff */
[----:B------:R-:W-:Y:S01]  /*1350*/  IMAD.X R3, RZ, RZ, R3, P2 ;  /* 0x000000ffff037224 */ /* 0x000fe200010e0603 */
[----:B------:R-:W-:Y:S02]  /*1360*/  IADD3 R11, P0, PT, -R6, R4, RZ ;  /* 0x00000004060b7210 */ /* 0x000fe40007f1e1ff */
[----:B------:R-:W-:Y:S01]  /*1370*/  IADD3 R4, P3, PT, R5, 0x1, RZ ;  /* 0x0000000105047810 */ /* 0x000fe20007f7e0ff */
[----:B------:R-:W-:Y:S01]  /*1380*/  IMAD R7, R3, UR4, R7 ;  /* 0x0000000403077c24 */ /* 0x000fe2000f8e0207 */
[----:B------:R-:W-:-:S03]  /*1390*/  IADD3 R8, P2, PT, R11, -UR4, RZ ;  /* 0x800000040b087c10 */ /* 0x000fc6000ff5e0ff */
[----:B------:R-:W-:Y:S01]  /*13a0*/  IMAD.X R10, R10, 0x1, ~R7, P0 ;  /* 0x000000010a0a7824 */ /* 0x000fe200000e0e07 */
[----:B------:R-:W-:Y:S01]  /*13b0*/  ISETP.GE.U32.AND P0, PT, R11, UR4, PT ;  /* 0x000000040b007c0c */ /* 0x000fe2000bf06070 */
[----:B------:R-:W-:-:S03]  /*13c0*/  IMAD.X R6, RZ, RZ, R3, P3 ;  /* 0x000000ffff067224 */ /* 0x000fc600018e0603 */
[C---:B------:R-:W-:Y:S02]  /*13d0*/  ISETP.GE.U32.AND.EX P0, PT, R10.reuse, RZ, PT, P0 ;  /* 0x000000ff0a00720c */ /* 0x040fe40003f06100 */
[----:B------:R-:W-:Y:S02]  /*13e0*/  IADD3.X R9, PT, PT, R10, -0x1, RZ, P2, !PT ;  /* 0xffffffff0a097810 */ /* 0x000fe400017fe4ff */
[----:B------:R-:W-:Y:S02]  /*13f0*/  SEL R8, R8, R11, P0 ;  /* 0x0000000b08087207 */ /* 0x000fe40000000000 */
[----:B------:R-:W-:Y:S02]  /*1400*/  SEL R7, R4, R5, P0 ;  /* 0x0000000504077207 */ /* 0x000fe40000000000 */
[----:B------:R-:W-:Y:S02]  /*1410*/  SEL R9, R9, R10, P0 ;  /* 0x0000000a09097207 */ /* 0x000fe40000000000 */
[----:B------:R-:W-:-:S02]  /*1420*/  ISETP.GE.U32.AND P2, PT, R8, UR4, PT ;  /* 0x0000000408007c0c */ /* 0x000fc4000bf46070 */
[----:B------:R-:W-:Y:S02]  /*1430*/  SEL R6, R6, R3, P0 ;  /* 0x0000000306067207 */ /* 0x000fe40000000000 */
[----:B------:R-:W-:Y:S02]  /*1440*/  IADD3 R4, P3, PT, R7, 0x1, RZ ;  /* 0x0000000107047810 */ /* 0x000fe40007f7e0ff */
[----:B------:R-:W-:-:S03]  /*1450*/  ISETP.GE.U32.AND.EX P0, PT, R9, RZ, PT, P2 ;  /* 0x000000ff0900720c */ /* 0x000fc60003f06120 */
[----:B------:R-:W-:Y:S01]  /*1460*/  IMAD.X R5, RZ, RZ, R6, P3 ;  /* 0x000000ffff057224 */ /* 0x000fe200018e0606 */
[----:B------:R-:W-:-:S04]  /*1470*/  SEL R4, R4, R7, P0 ;  /* 0x0000000704047207 */ /* 0x000fc80000000000 */
[----:B------:R-:W-:Y:S02]  /*1480*/  SEL R5, R5, R6, P0 ;  /* 0x0000000605057207 */ /* 0x000fe40000000000 */
[-C--:B------:R-:W-:Y:S02]  /*1490*/  IADD3 R3, P2, PT, RZ, -R4.reuse, RZ ;  /* 0x80000004ff037210 */ /* 0x080fe40007f5e0ff */
[----:B------:R-:W-:Y:S02]  /*14a0*/  ISETP.NE.U32.AND P0, PT, RZ, UR4, PT ;  /* 0x00000004ff007c0c */ /* 0x000fe4000bf05070 */
[----:B------:R-:W-:Y:S01]  /*14b0*/  SEL R4, R3, R4, !P1 ;  /* 0x0000000403047207 */ /* 0x000fe20004800000 */
[----:B------:R-:W-:Y:S01]  /*14c0*/  IMAD.X R6, RZ, RZ, ~R5, P2 ;  /* 0x000000ffff067224 */ /* 0x000fe200010e0e05 */
[----:B------:R-:W-:Y:S01]  /*14d0*/  ISETP.NE.AND.EX P0, PT, RZ, RZ, PT, P0 ;  /* 0x000000ffff00720c */ /* 0x000fe20003f05300 */
[----:B------:R-:W-:-:S03]  /*14e0*/  IMAD.MOV.U32 R3, RZ, RZ, 0x0 ;  /* 0x00000000ff037424 */ /* 0x000fc600078e00ff */
[----:B------:R-:W-:Y:S02]  /*14f0*/  SEL R5, R6, R5, !P1 ;  /* 0x0000000506057207 */ /* 0x000fe40004800000 */
[----:B------:R-:W-:Y:S02]  /*1500*/  SEL R4, R4, 0xffffffff, P0 ;  /* 0xffffffff04047807 */ /* 0x000fe40000000000 */
[----:B------:R-:W-:Y:S01]  /*1510*/  SEL R5, R5, 0xffffffff, P0 ;  /* 0xffffffff05057807 */ /* 0x000fe20000000000 */
[----:B------:R-:W-:Y:S06]  /*1520*/  RET.REL.NODEC R2 `(_Z5generixxPiS_) ;  /* 0xffffffe802b47950 */ /* 0x000fec0003c3ffff */
        .weak           $__internal_1_$__cuda_sm20_rem_s64
        .type           $__internal_1_$__cuda_sm20_rem_s64,@function
        .size           $__internal_1_$__cuda_sm20_rem_s64,(.L_x_15 - $__internal_1_$__cuda_sm20_rem_s64)
$__internal_1_$__cuda_sm20_rem_s64:
        /* <DEDUP_REMOVED lines=27> */
[----:B------:R-:W-:Y:S02]  /*16e0*/  IMAD.MOV.U32 R7, RZ, RZ, RZ ;  /* 0x000000ffff077224 */ /* 0x000fe400078e00ff */
[----:B------:R-:W-:-:S04]  /*16f0*/  IMAD.WIDE.U32 R10, P0, R11, R6, R10 ;  /* 0x000000060b0a7225 */ /* 0x000fc8000780000a */
[----:B------:R-:W-:-:S04]  /*1700*/  IMAD.HI.U32 R11, P2, R9, R15, R10 ;  /* 0x0000000f090b7227 */ /* 0x000fc8000784000a */
[CC--:B------:R-:W-:Y:S02]  /*1710*/  IMAD R10, R9.reuse, R6.reuse, RZ ;  /* 0x00000006090a7224 */ /* 0x0c0fe400078e02ff */
[----:B------:R-:W-:-:S03]  /*1720*/  IMAD.HI.U32 R6, R9, R6, RZ ;  /* 0x0000000609067227 */ /* 0x000fc600078e00ff */
[----:B------:R-:W-:Y:S01]  /*1730*/  IADD3 R11, P3, PT, R10, R11, RZ ;  /* 0x0000000b0a0b7210 */ /* 0x000fe20007f7e0ff */
[----:B------:R-:W-:Y:S02]  /*1740*/  IMAD.X R10, RZ, RZ, ~R5, P4 ;  /* 0x000000ffff0a7224 */ /* 0x000fe400020e0e05 */
[----:B------:R-:W-:Y:S02]  /*1750*/  IMAD.X R9, R6, 0x1, R9, P0 ;  /* 0x0000000106097824 */ /* 0x000fe400000e0609 */
[----:B------:R-:W-:Y:S01]  /*1760*/  IMAD.HI.U32 R6, R11, R8, RZ ;  /* 0x000000080b067227 */ /* 0x000fe200078e00ff */
[----:B------:R-:W-:Y:S02]  /*1770*/  SEL R10, R10, R5, !P1 ;  /* 0x000000050a0a7207 */ /* 0x000fe40004800000 */
        /* <DEDUP_REMOVED lines=8> */
[----:B------:R-:W-:-:S04]  /*1800*/  IMAD.X R5, RZ, RZ, R5, P2 ;  /* 0x000000ffff057224 */ /* 0x000fc800010e0605 */
[----:B------:R-:W-:Y:S01]  /*1810*/  IMAD R5, R5, UR4, R7 ;  /* 0x0000000405057c24 */ /* 0x000fe2000f8e0207 */
[----:B------:R-:W-:-:S04]  /*1820*/  IADD3 R7, P0, PT, -R6, R8, RZ ;  /* 0x0000000806077210 */ /* 0x000fc80007f1e1ff */
[C---:B------:R-:W-:Y:S01]  /*1830*/  IADD3 R6, P2, PT, R7.reuse, -UR4, RZ ;  /* 0x8000000407067c10 */ /* 0x040fe2000ff5e0ff */
[----:B------:R-:W-:Y:S01]  /*1840*/  IMAD.X R8, R10, 0x1, ~R5, P0 ;  /* 0x000000010a087824 */ /* 0x000fe200000e0e05 */
[----:B------:R-:W-:-:S04]  /*1850*/  ISETP.GE.U32.AND P0, PT, R7, UR4, PT ;  /* 0x0000000407007c0c */ /* 0x000fc8000bf06070 */
[C---:B------:R-:W-:Y:S02]  /*1860*/  ISETP.GE.U32.AND.EX P0, PT, R8.reuse, RZ, PT, P0 ;  /* 0x000000ff0800720c */ /* 0x040fe40003f06100 */
[----:B------:R-:W-:Y:S02]  /*1870*/  IADD3.X R5, PT, PT, R8, -0x1, RZ, P2, !PT ;  /* 0xffffffff08057810 */ /* 0x000fe400017fe4ff */
[----:B------:R-:W-:Y:S02]  /*1880*/  SEL R6, R6, R7, P0 ;  /* 0x0000000706067207 */ /* 0x000fe40000000000 */
[----:B------:R-:W-:Y:S02]  /*1890*/  SEL R5, R5, R8, P0 ;  /* 0x0000000805057207 */ /* 0x000fe40000000000 */
[C---:B------:R-:W-:Y:S01]  /*18a0*/  ISETP.GE.U32.AND P0, PT, R6.reuse, UR4, PT ;  /* 0x0000000406007c0c */ /* 0x040fe2000bf06070 */
[----:B------:R-:W-:-:S03]  /*18b0*/  VIADD R15, R6, -UR4 ;  /* 0x80000004060f7c36 */ /* 0x000fc60008000000 */
[----:B------:R-:W-:Y:S01]  /*18c0*/  ISETP.GE.U32.AND.EX P0, PT, R5, RZ, PT, P0 ;  /* 0x000000ff0500720c */ /* 0x000fe20003f06100 */
[----:B------:R-:W-:-:S03]  /*18d0*/  IMAD.MOV.U32 R5, RZ, RZ, 0x0 ;  /* 0x00000000ff057424 */ /* 0x000fc600078e00ff */
[----:B------:R-:W-:Y:S02]  /*18e0*/  SEL R15, R15, R6, P0 ;  /* 0x000000060f0f7207 */ /* 0x000fe40000000000 */
[----:B------:R-:W-:-:S03]  /*18f0*/  ISETP.NE.U32.AND P0, PT, RZ, UR4, PT ;  /* 0x00000004ff007c0c */ /* 0x000fc6000bf05070 */
[----:B------:R-:W-:Y:S01]  /*1900*/  IMAD.MOV R6, RZ, RZ, -R15 ;  /* 0x000000ffff067224 */ /* 0x000fe200078e0a0f */
[----:B------:R-:W-:-:S04]  /*1910*/  ISETP.NE.AND.EX P0, PT, RZ, RZ, PT, P0 ;  /* 0x000000ffff00720c */ /* 0x000fc80003f05300 */
[----:B------:R-:W-:-:S04]  /*1920*/  SEL R15, R6, R15, !P1 ;  /* 0x0000000f060f7207 */ /* 0x000fc80004800000 */
[----:B------:R-:W-:Y:S01]  /*1930*/  SEL R15, R15, 0xffffffff, P0 ;  /* 0xffffffff0f0f7807 */ /* 0x000fe20000000000 */
[----:B------:R-:W-:Y:S06]  /*1940*/  RET.REL.NODEC R4 `(_Z5generixxPiS_) ;  /* 0xffffffe404ac7950 */ /* 0x000fec0003c3ffff */
.L_x_13:
[----:B------:R-:W-:-:S00]  /*1950*/  BRA `(.L_x_13) ;  /* 0xfffffffc00fc7947 */ /* 0x000fc0000383ffff */
[----:B------:R-:W-:-:S00]  /*1960*/  NOP ;  /* 0x0000000000007918 */ /* 0x000fc00000000000 */
        /* <DEDUP_REMOVED lines=9> */
.L_x_15:


//--------------------- .nv.shared.reserved.0     --------------------------
	.section	.nv.shared.reserved.0,"aw",@nobits
	.weak		__nv_reservedSMEM_offset_0_alias
	.size		__nv_reservedSMEM_offset_0_alias, 0, 64
	.other		__nv_reservedSMEM_offset_0_alias,@"STO_CUDA_RESERVED_SHARED STV_DEFAULT"
__nv_reservedSMEM_offset_0_alias:
	.zero		0
	.zero		64


//--------------------- .nv.constant0._Z5generixxPiS_ --------------------------
	.section	.nv.constant0._Z5generixxPiS_,"a",@progbits
	.sectionflags	@""
	.align	4
.nv.constant0._Z5generixxPiS_:
	.zero		936


//--------------------- SYMBOLS --------------------------

	.type		.nv.reservedSmem.offset0,@object
	.size		.nv.reservedSmem.offset0,0x4
